//
// Generated by NVIDIA NVVM Compiler
//
// Compiler Build ID: CL-36424714
// Cuda compilation tools, release 13.0, V13.0.88
// Based on NVVM 20.0.0
//

.version 9.0
.target sm_100
.address_size 64

	// .globl	_Z25unqiue_idx_calc_threadIdxPi
.extern .func  (.param .b32 func_retval0) vprintf
(
	.param .b64 vprintf_param_0,
	.param .b64 vprintf_param_1
)
;
.global .align 1 .b8 $str[26] = {116, 104, 114, 101, 97, 100, 73, 100, 120, 58, 32, 37, 100, 44, 32, 118, 97, 108, 117, 101, 58, 32, 37, 100, 10};
.global .align 1 .b8 $str$1[53] = {98, 108, 111, 99, 107, 73, 100, 120, 46, 120, 58, 32, 37, 100, 44, 32, 116, 104, 114, 101, 97, 100, 73, 100, 120, 46, 120, 58, 32, 37, 100, 44, 32, 103, 105, 100, 58, 32, 37, 100, 44, 32, 118, 97, 108, 117, 101, 58, 32, 37, 100, 10};
.global .align 1 .b8 $str$2[69] = {98, 108, 111, 99, 107, 73, 100, 120, 46, 120, 58, 32, 37, 100, 44, 32, 98, 108, 111, 99, 107, 73, 100, 120, 46, 121, 58, 32, 37, 100, 44, 32, 116, 104, 114, 101, 97, 100, 73, 100, 120, 46, 120, 58, 32, 37, 100, 44, 32, 103, 105, 100, 58, 32, 37, 100, 44, 32, 118, 97, 108, 117, 101, 58, 32, 37, 100, 10};
.global .align 1 .b8 $str$3[86] = {98, 108, 111, 99, 107, 73, 100, 120, 46, 120, 58, 32, 37, 100, 44, 32, 98, 108, 111, 99, 107, 73, 100, 120, 46, 121, 58, 32, 37, 100, 44, 32, 116, 104, 114, 101, 97, 100, 73, 100, 120, 46, 120, 58, 32, 37, 100, 44, 32, 116, 104, 114, 101, 97, 100, 73, 100, 120, 46, 121, 58, 32, 37, 100, 44, 32, 103, 105, 100, 58, 32, 37, 100, 44, 32, 118, 97, 108, 117, 101, 58, 32, 37, 100, 10};

.visible .entry _Z25unqiue_idx_calc_threadIdxPi(
	.param .u64 .ptr .align 1 _Z25unqiue_idx_calc_threadIdxPi_param_0
)
{
	.local .align 8 .b8 	__local_depot0[8];
	.reg .b64 	%SP;
	.reg .b64 	%SPL;
	.reg .b32 	%r<5>;
	.reg .b64 	%rd<9>;

	mov.u64 	%SPL, __local_depot0;
	cvta.local.u64 	%SP, %SPL;
	ld.param.u64 	%rd1, [_Z25unqiue_idx_calc_threadIdxPi_param_0];
	cvta.to.global.u64 	%rd2, %rd1;
	add.u64 	%rd3, %SP, 0;
	add.u64 	%rd4, %SPL, 0;
	mov.u32 	%r1, %tid.x;
	mul.wide.u32 	%rd5, %r1, 4;
	add.s64 	%rd6, %rd2, %rd5;
	ld.global.u32 	%r2, [%rd6];
	st.local.v2.u32 	[%rd4], {%r1, %r2};
	mov.u64 	%rd7, $str;
	cvta.global.u64 	%rd8, %rd7;
	{ // callseq 0, 0
	.param .b64 param0;
	st.param.b64 	[param0], %rd8;
	.param .b64 param1;
	st.param.b64 	[param1], %rd3;
	.param .b32 retval0;
	call.uni (retval0), 
	vprintf, 
	(
	param0, 
	param1
	);
	ld.param.b32 	%r3, [retval0];
	} // callseq 0
	ret;

}
	// .globl	_Z22unqiue_gid_calculationPi
.visible .entry _Z22unqiue_gid_calculationPi(
	.param .u64 .ptr .align 1 _Z22unqiue_gid_calculationPi_param_0
)
{
	.local .align 16 .b8 	__local_depot1[16];
	.reg .b64 	%SP;
	.reg .b64 	%SPL;
	.reg .b32 	%r<8>;
	.reg .b64 	%rd<9>;

	mov.u64 	%SPL, __local_depot1;
	cvta.local.u64 	%SP, %SPL;
	ld.param.u64 	%rd1, [_Z22unqiue_gid_calculationPi_param_0];
	cvta.to.global.u64 	%rd2, %rd1;
	add.u64 	%rd3, %SP, 0;
	add.u64 	%rd4, %SPL, 0;
	mov.u32 	%r1, %tid.x;
	mov.u32 	%r2, %ctaid.x;
	mov.u32 	%r3, %ntid.x;
	mad.lo.s32 	%r4, %r2, %r3, %r1;
	mul.wide.s32 	%rd5, %r4, 4;
	add.s64 	%rd6, %rd2, %rd5;
	ld.global.u32 	%r5, [%rd6];
	st.local.v4.u32 	[%rd4], {%r2, %r1, %r4, %r5};
	mov.u64 	%rd7, $str$1;
	cvta.global.u64 	%rd8, %rd7;
	{ // callseq 1, 0
	.param .b64 param0;
	st.param.b64 	[param0], %rd8;
	.param .b64 param1;
	st.param.b64 	[param1], %rd3;
	.param .b32 retval0;
	call.uni (retval0), 
	vprintf, 
	(
	param0, 
	param1
	);
	ld.param.b32 	%r6, [retval0];
	} // callseq 1
	ret;

}
	// .globl	_Z25unique_gid_calculation_2dPi
.visible .entry _Z25unique_gid_calculation_2dPi(
	.param .u64 .ptr .align 1 _Z25unique_gid_calculation_2dPi_param_0
)
{
	.local .align 8 .b8 	__local_depot2[24];
	.reg .b64 	%SP;
	.reg .b64 	%SPL;
	.reg .b32 	%r<11>;
	.reg .b64 	%rd<9>;

	mov.u64 	%SPL, __local_depot2;
	cvta.local.u64 	%SP, %SPL;
	ld.param.u64 	%rd1, [_Z25unique_gid_calculation_2dPi_param_0];
	cvta.to.global.u64 	%rd2, %rd1;
	add.u64 	%rd3, %SP, 0;
	add.u64 	%rd4, %SPL, 0;
	mov.u32 	%r1, %tid.x;
	mov.u32 	%r2, %nctaid.x;
	mov.u32 	%r3, %ntid.x;
	mov.u32 	%r4, %ctaid.y;
	mov.u32 	%r5, %ctaid.x;
	mad.lo.s32 	%r6, %r4, %r2, %r5;
	mad.lo.s32 	%r7, %r6, %r3, %r1;
	mul.wide.s32 	%rd5, %r7, 4;
	add.s64 	%rd6, %rd2, %rd5;
	ld.global.u32 	%r8, [%rd6];
	st.local.v2.u32 	[%rd4], {%r5, %r4};
	st.local.v2.u32 	[%rd4+8], {%r1, %r7};
	st.local.u32 	[%rd4+16], %r8;
	mov.u64 	%rd7, $str$2;
	cvta.global.u64 	%rd8, %rd7;
	{ // callseq 2, 0
	.param .b64 param0;
	st.param.b64 	[param0], %rd8;
	.param .b64 param1;
	st.param.b64 	[param1], %rd3;
	.param .b32 retval0;
	call.uni (retval0), 
	vprintf, 
	(
	param0, 
	param1
	);
	ld.param.b32 	%r9, [retval0];
	} // callseq 2
	ret;

}
	// .globl	_Z28unique_gid_calculation_2d_2dPi
.visible .entry _Z28unique_gid_calculation_2d_2dPi(
	.param .u64 .ptr .align 1 _Z28unique_gid_calculation_2d_2dPi_param_0
)
{
	.local .align 8 .b8 	__local_depot3[24];
	.reg .b64 	%SP;
	.reg .b64 	%SPL;
	.reg .b32 	%r<14>;
	.reg .b64 	%rd<9>;

	mov.u64 	%SPL, __local_depot3;
	cvta.local.u64 	%SP, %SPL;
	ld.param.u64 	%rd1, [_Z28unique_gid_calculation_2d_2dPi_param_0];
	cvta.to.global.u64 	%rd2, %rd1;
	add.u64 	%rd3, %SP, 0;
	add.u64 	%rd4, %SPL, 0;
	mov.u32 	%r1, %tid.x;
	mov.u32 	%r2, %tid.y;
	mov.u32 	%r3, %ntid.x;
	mov.u32 	%r4, %ntid.y;
	mov.u32 	%r5, %nctaid.x;
	mov.u32 	%r6, %ctaid.y;
	mov.u32 	%r7, %ctaid.x;
	mad.lo.s32 	%r8, %r6, %r5, %r7;
	mad.lo.s32 	%r9, %r8, %r4, %r2;
	mad.lo.s32 	%r10, %r9, %r3, %r1;
	mul.wide.s32 	%rd5, %r10, 4;
	add.s64 	%rd6, %rd2, %rd5;
	ld.global.u32 	%r11, [%rd6];
	st.local.v2.u32 	[%rd4], {%r7, %r6};
	st.local.v2.u32 	[%rd4+8], {%r1, %r2};
	st.local.v2.u32 	[%rd4+16], {%r10, %r11};
	mov.u64 	%rd7, $str$3;
	cvta.global.u64 	%rd8, %rd7;
	{ // callseq 3, 0
	.param .b64 param0;
	st.param.b64 	[param0], %rd8;
	.param .b64 param1;
	st.param.b64 	[param1], %rd3;
	.param .b32 retval0;
	call.uni (retval0), 
	vprintf, 
	(
	param0, 
	param1
	);
	ld.param.b32 	%r12, [retval0];
	} // callseq 3
	ret;

}


// ===== COMPILED SASS (sm_100) =====

	.target	sm_100

	.elftype	@"ET_EXEC"


//--------------------- .note.nv.tkinfo           --------------------------
	.section	.note.nv.tkinfo,"",@"SHT_NOTE"
	.sectionflags	@"SHF_NOTE_NV_TKINFO"
	.tkinfo
        /*0018*/ 	.word	0x00000002
        /*0030*/ 	.string	""
        /*0030*/ 	.string	"ptxas"
        /*0030*/ 	.string	"Cuda compilation tools, release 13.0, V13.0.88"
        /*0030*/ 	.string	"Build cuda_13.0.r13.0/compiler.36424714_0"
        /*0030*/ 	.string	"-arch sm_100 -m 64 "



//--------------------- .note.nv.cuinfo           --------------------------
	.section	.note.nv.cuinfo,"",@"SHT_NOTE"
	.sectionflags	@"SHF_NOTE_NV_CUINFO"
        /*0018*/ 	.short	0x0002
        /*001a*/ 	.short	0x0064
        /*001c*/ 	.short	0x0082
	.zero		2


//--------------------- .nv.info                  --------------------------
	.section	.nv.info,"",@"SHT_CUDA_INFO"
	.align	4


	//----- nvinfo : EIATTR_REGCOUNT
	.align		4
        /*0000*/ 	.byte	0x04, 0x2f
        /*0002*/ 	.short	(.L_5 - .L_4)
	.align		4
.L_4:
        /*0004*/ 	.word	index@(_Z25unqiue_idx_calc_threadIdxPi)
        /*0008*/ 	.word	0x00000018


	//----- nvinfo : EIATTR_FRAME_SIZE
	.align		4
.L_5:
        /*000c*/ 	.byte	0x04, 0x11
        /*000e*/ 	.short	(.L_7 - .L_6)
	.align		4
.L_6:
        /*0010*/ 	.word	index@(_Z25unqiue_idx_calc_threadIdxPi)
        /*0014*/ 	.word	0x00000008


	//----- nvinfo : EIATTR_REGCOUNT
	.align		4
.L_7:
        /*0018*/ 	.byte	0x04, 0x2f
        /*001a*/ 	.short	(.L_9 - .L_8)
	.align		4
.L_8:
        /*001c*/ 	.word	index@(_Z22unqiue_gid_calculationPi)
        /*0020*/ 	.word	0x00000018


	//----- nvinfo : EIATTR_FRAME_SIZE
	.align		4
.L_9:
        /*0024*/ 	.byte	0x04, 0x11
        /*0026*/ 	.short	(.L_11 - .L_10)
	.align		4
.L_10:
        /*0028*/ 	.word	index@(_Z22unqiue_gid_calculationPi)
        /*002c*/ 	.word	0x00000010


	//----- nvinfo : EIATTR_REGCOUNT
	.align		4
.L_11:
        /*0030*/ 	.byte	0x04, 0x2f
        /*0032*/ 	.short	(.L_13 - .L_12)
	.align		4
.L_12:
        /*0034*/ 	.word	index@(_Z25unique_gid_calculation_2dPi)
        /*0038*/ 	.word	0x00000018


	//----- nvinfo : EIATTR_FRAME_SIZE
	.align		4
.L_13:
        /*003c*/ 	.byte	0x04, 0x11
        /*003e*/ 	.short	(.L_15 - .L_14)
	.align		4
.L_14:
        /*0040*/ 	.word	index@(_Z25unique_gid_calculation_2dPi)
        /*0044*/ 	.word	0x00000018


	//----- nvinfo : EIATTR_REGCOUNT
	.align		4
.L_15:
        /*0048*/ 	.byte	0x04, 0x2f
        /*004a*/ 	.short	(.L_17 - .L_16)
	.align		4
.L_16:
        /*004c*/ 	.word	index@(_Z28unique_gid_calculation_2d_2dPi)
        /*0050*/ 	.word	0x00000018


	//----- nvinfo : EIATTR_FRAME_SIZE
	.align		4
.L_17:
        /*0054*/ 	.byte	0x04, 0x11
        /*0056*/ 	.short	(.L_19 - .L_18)
	.align		4
.L_18:
        /*0058*/ 	.word	index@(_Z28unique_gid_calculation_2d_2dPi)
        /*005c*/ 	.word	0x00000018


	//----- nvinfo : EIATTR_MIN_STACK_SIZE
	.align		4
.L_19:
        /*0060*/ 	.byte	0x04, 0x12
        /*0062*/ 	.short	(.L_21 - .L_20)
	.align		4
.L_20:
        /*0064*/ 	.word	index@(_Z28unique_gid_calculation_2d_2dPi)
        /*0068*/ 	.word	0x00000018


	//----- nvinfo : EIATTR_MIN_STACK_SIZE
	.align		4
.L_21:
        /*006c*/ 	.byte	0x04, 0x12
        /*006e*/ 	.short	(.L_23 - .L_22)
	.align		4
.L_22:
        /*0070*/ 	.word	index@(_Z25unique_gid_calculation_2dPi)
        /*0074*/ 	.word	0x00000018


	//----- nvinfo : EIATTR_MIN_STACK_SIZE
	.align		4
.L_23:
        /*0078*/ 	.byte	0x04, 0x12
        /*007a*/ 	.short	(.L_25 - .L_24)
	.align		4
.L_24:
        /*007c*/ 	.word	index@(_Z22unqiue_gid_calculationPi)
        /*0080*/ 	.word	0x00000010


	//----- nvinfo : EIATTR_MIN_STACK_SIZE
	.align		4
.L_25:
        /*0084*/ 	.byte	0x04, 0x12
        /*0086*/ 	.short	(.L_27 - .L_26)
	.align		4
.L_26:
        /*0088*/ 	.word	index@(_Z25unqiue_idx_calc_threadIdxPi)
        /*008c*/ 	.word	0x00000008
.L_27:


//--------------------- .nv.compat                --------------------------
	.section	.nv.compat,"",@"SHT_CUDA_COMPAT_INFO"
	.align	4
        /*0000*/ 	.byte	0x02, 0x09, 0x00, 0x00, 0x02, 0x02, 0x01, 0x00, 0x02, 0x05, 0x05, 0x00, 0x03, 0x07, 0x01, 0x01
        /*0010*/ 	.byte	0x02, 0x03, 0x00, 0x00, 0x02, 0x06, 0x01, 0x00, 0x04, 0x0b, 0x08, 0x00, 0x09, 0x00, 0x00, 0x00
        /*0020*/ 	.byte	0x00, 0x00, 0x00, 0x00


//--------------------- .nv.info._Z28unique_gid_calculation_2d_2dPi --------------------------
	.section	.nv.info._Z28unique_gid_calculation_2d_2dPi,"",@"SHT_CUDA_INFO"
	.sectionflags	@""
	.align	4


	//----- nvinfo : EIATTR_CUDA_API_VERSION
	.align		4
        /*0000*/ 	.byte	0x04, 0x37
        /*0002*/ 	.short	(.L_29 - .L_28)
.L_28:
        /*0004*/ 	.word	0x00000082


	//----- nvinfo : EIATTR_KPARAM_INFO
	.align		4
.L_29:
        /*0008*/ 	.byte	0x04, 0x17
        /*000a*/ 	.short	(.L_31 - .L_30)
.L_30:
        /*000c*/ 	.word	0x00000000
        /*0010*/ 	.short	0x0000
        /*0012*/ 	.short	0x0000
        /*0014*/ 	.byte	0x00, 0xf5, 0x21, 0x00


	//----- nvinfo : EIATTR_SPARSE_MMA_MASK
	.align		4
.L_31:
        /*0018*/ 	.byte	0x03, 0x50
        /*001a*/ 	.short	0x0000


	//----- nvinfo : EIATTR_MAXREG_COUNT
	.align		4
        /*001c*/ 	.byte	0x03, 0x1b
        /*001e*/ 	.short	0x00ff


	//----- nvinfo : EIATTR_EXTERNS
	.align		4
        /*0020*/ 	.byte	0x04, 0x0f
        /*0022*/ 	.short	(.L_33 - .L_32)


	//   ....[0]....
	.align		4
.L_32:
        /*0024*/ 	.word	index@(vprintf)


	//----- nvinfo : EIATTR_MERCURY_ISA_VERSION
	.align		4
.L_33:
        /*0028*/ 	.byte	0x03, 0x5f
        /*002a*/ 	.short	0x0101


	//----- nvinfo : EIATTR_VRC_CTA_INIT_COUNT
	.align		4
        /*002c*/ 	.byte	0x02, 0x4a
	.zero		1
	.zero		1


	//----- nvinfo : EIATTR_SYSCALL_OFFSETS
	.align		4
        /*0030*/ 	.byte	0x04, 0x46
        /*0032*/ 	.short	(.L_35 - .L_34)


	//   ....[0]....
.L_34:
        /*0034*/ 	.word	0x000001d0


	//----- nvinfo : EIATTR_EXIT_INSTR_OFFSETS
	.align		4
.L_35:
        /*0038*/ 	.byte	0x04, 0x1c
        /*003a*/ 	.short	(.L_37 - .L_36)


	//   ....[0]....
.L_36:
        /*003c*/ 	.word	0x000001e0


	//----- nvinfo : EIATTR_CBANK_PARAM_SIZE
	.align		4
.L_37:
        /*0040*/ 	.byte	0x03, 0x19
        /*0042*/ 	.short	0x0008


	//----- nvinfo : EIATTR_PARAM_CBANK
	.align		4
        /*0044*/ 	.byte	0x04, 0x0a
        /*0046*/ 	.short	(.L_39 - .L_38)
	.align		4
.L_38:
        /*0048*/ 	.word	index@(.nv.constant0._Z28unique_gid_calculation_2d_2dPi)
        /*004c*/ 	.short	0x0380
        /*004e*/ 	.short	0x0008


	//----- nvinfo : EIATTR_SW_WAR
	.align		4
.L_39:
        /*0050*/ 	.byte	0x04, 0x36
        /*0052*/ 	.short	(.L_41 - .L_40)
.L_40:
        /*0054*/ 	.word	0x00000008
.L_41:


//--------------------- .nv.info._Z25unique_gid_calculation_2dPi --------------------------
	.section	.nv.info._Z25unique_gid_calculation_2dPi,"",@"SHT_CUDA_INFO"
	.sectionflags	@""
	.align	4


	//----- nvinfo : EIATTR_CUDA_API_VERSION
	.align		4
        /*0000*/ 	.byte	0x04, 0x37
        /*0002*/ 	.short	(.L_43 - .L_42)
.L_42:
        /*0004*/ 	.word	0x00000082


	//----- nvinfo : EIATTR_KPARAM_INFO
	.align		4
.L_43:
        /*0008*/ 	.byte	0x04, 0x17
        /*000a*/ 	.short	(.L_45 - .L_44)
.L_44:
        /*000c*/ 	.word	0x00000000
        /*0010*/ 	.short	0x0000
        /*0012*/ 	.short	0x0000
        /*0014*/ 	.byte	0x00, 0xf5, 0x21, 0x00


	//----- nvinfo : EIATTR_SPARSE_MMA_MASK
	.align		4
.L_45:
        /*0018*/ 	.byte	0x03, 0x50
        /*001a*/ 	.short	0x0000


	//----- nvinfo : EIATTR_MAXREG_COUNT
	.align		4
        /*001c*/ 	.byte	0x03, 0x1b
        /*001e*/ 	.short	0x00ff


	//----- nvinfo : EIATTR_EXTERNS
	.align		4
        /*0020*/ 	.byte	0x04, 0x0f
        /*0022*/ 	.short	(.L_47 - .L_46)


	//   ....[0]....
	.align		4
.L_46:
        /*0024*/ 	.word	index@(vprintf)


	//----- nvinfo : EIATTR_MERCURY_ISA_VERSION
	.align		4
.L_47:
        /*0028*/ 	.byte	0x03, 0x5f
        /*002a*/ 	.short	0x0101


	//----- nvinfo : EIATTR_VRC_CTA_INIT_COUNT
	.align		4
        /*002c*/ 	.byte	0x02, 0x4a
	.zero		1
	.zero		1


	//----- nvinfo : EIATTR_SYSCALL_OFFSETS
	.align		4
        /*0030*/ 	.byte	0x04, 0x46
        /*0032*/ 	.short	(.L_49 - .L_48)


	//   ....[0]....
.L_48:
        /*0034*/ 	.word	0x000001a0


	//----- nvinfo : EIATTR_EXIT_INSTR_OFFSETS
	.align		4
.L_49:
        /*0038*/ 	.byte	0x04, 0x1c
        /*003a*/ 	.short	(.L_51 - .L_50)


	//   ....[0]....
.L_50:
        /*003c*/ 	.word	0x000001b0


	//----- nvinfo : EIATTR_CBANK_PARAM_SIZE
	.align		4
.L_51:
        /*0040*/ 	.byte	0x03, 0x19
        /*0042*/ 	.short	0x0008


	//----- nvinfo : EIATTR_PARAM_CBANK
	.align		4
        /*0044*/ 	.byte	0x04, 0x0a
        /*0046*/ 	.short	(.L_53 - .L_52)
	.align		4
.L_52:
        /*0048*/ 	.word	index@(.nv.constant0._Z25unique_gid_calculation_2dPi)
        /*004c*/ 	.short	0x0380
        /*004e*/ 	.short	0x0008


	//----- nvinfo : EIATTR_SW_WAR
	.align		4
.L_53:
        /*0050*/ 	.byte	0x04, 0x36
        /*0052*/ 	.short	(.L_55 - .L_54)
.L_54:
        /*0054*/ 	.word	0x00000008
.L_55:


//--------------------- .nv.info._Z22unqiue_gid_calculationPi --------------------------
	.section	.nv.info._Z22unqiue_gid_calculationPi,"",@"SHT_CUDA_INFO"
	.sectionflags	@""
	.align	4


	//----- nvinfo : EIATTR_CUDA_API_VERSION
	.align		4
        /*0000*/ 	.byte	0x04, 0x37
        /*0002*/ 	.short	(.L_57 - .L_56)
.L_56:
        /*0004*/ 	.word	0x00000082


	//----- nvinfo : EIATTR_KPARAM_INFO
	.align		4
.L_57:
        /*0008*/ 	.byte	0x04, 0x17
        /*000a*/ 	.short	(.L_59 - .L_58)
.L_58:
        /*000c*/ 	.word	0x00000000
        /*0010*/ 	.short	0x0000
        /*0012*/ 	.short	0x0000
        /*0014*/ 	.byte	0x00, 0xf5, 0x21, 0x00


	//----- nvinfo : EIATTR_SPARSE_MMA_MASK
	.align		4
.L_59:
        /*0018*/ 	.byte	0x03, 0x50
        /*001a*/ 	.short	0x0000


	//----- nvinfo : EIATTR_MAXREG_COUNT
	.align		4
        /*001c*/ 	.byte	0x03, 0x1b
        /*001e*/ 	.short	0x00ff


	//----- nvinfo : EIATTR_EXTERNS
	.align		4
        /*0020*/ 	.byte	0x04, 0x0f
        /*0022*/ 	.short	(.L_61 - .L_60)


	//   ....[0]....
	.align		4
.L_60:
        /*0024*/ 	.word	index@(vprintf)


	//----- nvinfo : EIATTR_MERCURY_ISA_VERSION
	.align		4
.L_61:
        /*0028*/ 	.byte	0x03, 0x5f
        /*002a*/ 	.short	0x0101


	//----- nvinfo : EIATTR_VRC_CTA_INIT_COUNT
	.align		4
        /*002c*/ 	.byte	0x02, 0x4a
	.zero		1
	.zero		1


	//----- nvinfo : EIATTR_SYSCALL_OFFSETS
	.align		4
        /*0030*/ 	.byte	0x04, 0x46
        /*0032*/ 	.short	(.L_63 - .L_62)


	//   ....[0]....
.L_62:
        /*0034*/ 	.word	0x00000150


	//----- nvinfo : EIATTR_EXIT_INSTR_OFFSETS
	.align		4
.L_63:
        /*0038*/ 	.byte	0x04, 0x1c
        /*003a*/ 	.short	(.L_65 - .L_64)


	//   ....[0]....
.L_64:
        /*003c*/ 	.word	0x00000160


	//----- nvinfo : EIATTR_CBANK_PARAM_SIZE
	.align		4
.L_65:
        /*0040*/ 	.byte	0x03, 0x19
        /*0042*/ 	.short	0x0008


	//----- nvinfo : EIATTR_PARAM_CBANK
	.align		4
        /*0044*/ 	.byte	0x04, 0x0a
        /*0046*/ 	.short	(.L_67 - .L_66)
	.align		4
.L_66:
        /*0048*/ 	.word	index@(.nv.constant0._Z22unqiue_gid_calculationPi)
        /*004c*/ 	.short	0x0380
        /*004e*/ 	.short	0x0008


	//----- nvinfo : EIATTR_SW_WAR
	.align		4
.L_67:
        /*0050*/ 	.byte	0x04, 0x36
        /*0052*/ 	.short	(.L_69 - .L_68)
.L_68:
        /*0054*/ 	.word	0x00000008
.L_69:


//--------------------- .nv.info._Z25unqiue_idx_calc_threadIdxPi --------------------------
	.section	.nv.info._Z25unqiue_idx_calc_threadIdxPi,"",@"SHT_CUDA_INFO"
	.sectionflags	@""
	.align	4


	//----- nvinfo : EIATTR_CUDA_API_VERSION
	.align		4
        /*0000*/ 	.byte	0x04, 0x37
        /*0002*/ 	.short	(.L_71 - .L_70)
.L_70:
        /*0004*/ 	.word	0x00000082


	//----- nvinfo : EIATTR_KPARAM_INFO
	.align		4
.L_71:
        /*0008*/ 	.byte	0x04, 0x17
        /*000a*/ 	.short	(.L_73 - .L_72)
.L_72:
        /*000c*/ 	.word	0x00000000
        /*0010*/ 	.short	0x0000
        /*0012*/ 	.short	0x0000
        /*0014*/ 	.byte	0x00, 0xf5, 0x21, 0x00


	//----- nvinfo : EIATTR_SPARSE_MMA_MASK
	.align		4
.L_73:
        /*0018*/ 	.byte	0x03, 0x50
        /*001a*/ 	.short	0x0000


	//----- nvinfo : EIATTR_MAXREG_COUNT
	.align		4
        /*001c*/ 	.byte	0x03, 0x1b
        /*001e*/ 	.short	0x00ff


	//----- nvinfo : EIATTR_EXTERNS
	.align		4
        /*0020*/ 	.byte	0x04, 0x0f
        /*0022*/ 	.short	(.L_75 - .L_74)


	//   ....[0]....
	.align		4
.L_74:
        /*0024*/ 	.word	index@(vprintf)


	//----- nvinfo : EIATTR_MERCURY_ISA_VERSION
	.align		4
.L_75:
        /*0028*/ 	.byte	0x03, 0x5f
        /*002a*/ 	.short	0x0101


	//----- nvinfo : EIATTR_VRC_CTA_INIT_COUNT
	.align		4
        /*002c*/ 	.byte	0x02, 0x4a
	.zero		1
	.zero		1


	//----- nvinfo : EIATTR_SYSCALL_OFFSETS
	.align		4
        /*0030*/ 	.byte	0x04, 0x46
        /*0032*/ 	.short	(.L_77 - .L_76)


	//   ....[0]....
.L_76:
        /*0034*/ 	.word	0x00000120


	//----- nvinfo : EIATTR_EXIT_INSTR_OFFSETS
	.align		4
.L_77:
        /*0038*/ 	.byte	0x04, 0x1c
        /*003a*/ 	.short	(.L_79 - .L_78)


	//   ....[0]....
.L_78:
        /*003c*/ 	.word	0x00000130


	//----- nvinfo : EIATTR_CBANK_PARAM_SIZE
	.align		4
.L_79:
        /*0040*/ 	.byte	0x03, 0x19
        /*0042*/ 	.short	0x0008


	//----- nvinfo : EIATTR_PARAM_CBANK
	.align		4
        /*0044*/ 	.byte	0x04, 0x0a
        /*0046*/ 	.short	(.L_81 - .L_80)
	.align		4
.L_80:
        /*0048*/ 	.word	index@(.nv.constant0._Z25unqiue_idx_calc_threadIdxPi)
        /*004c*/ 	.short	0x0380
        /*004e*/ 	.short	0x0008


	//----- nvinfo : EIATTR_SW_WAR
	.align		4
.L_81:
        /*0050*/ 	.byte	0x04, 0x36
        /*0052*/ 	.short	(.L_83 - .L_82)
.L_82:
        /*0054*/ 	.word	0x00000008
.L_83:


//--------------------- .nv.callgraph             --------------------------
	.section	.nv.callgraph,"",@"SHT_CUDA_CALLGRAPH"
	.align	4
	.sectionentsize	8
	.align		4
        /*0000*/ 	.word	0x00000000
	.align		4
        /*0004*/ 	.word	0xffffffff
	.align		4
        /*0008*/ 	.word	index@(_Z28unique_gid_calculation_2d_2dPi)
	.align		4
        /*000c*/ 	.word	index@(vprintf)
	.align		4
        /*0010*/ 	.word	index@(_Z25unique_gid_calculation_2dPi)
	.align		4
        /*0014*/ 	.word	index@(vprintf)
	.align		4
        /*0018*/ 	.word	index@(_Z22unqiue_gid_calculationPi)
	.align		4
        /*001c*/ 	.word	index@(vprintf)
	.align		4
        /*0020*/ 	.word	index@(_Z25unqiue_idx_calc_threadIdxPi)
	.align		4
        /*0024*/ 	.word	index@(vprintf)
	.align		4
        /*0028*/ 	.word	0x00000000
	.align		4
        /*002c*/ 	.word	0xfffffffe
	.align		4
        /*0030*/ 	.word	0x00000000
	.align		4
        /*0034*/ 	.word	0xfffffffd
	.align		4
        /*0038*/ 	.word	0x00000000
	.align		4
        /*003c*/ 	.word	0xfffffffc


//--------------------- .nv.constant4             --------------------------
	.section	.nv.constant4,"a",@progbits
	.align	8
	.align		8
.nv.constant4:
        /*0000*/ 	.dword	vprintf
	.align		8
        /*0008*/ 	.dword	$str
	.align		8
        /*0010*/ 	.dword	$str$1
	.align		8
        /*0018*/ 	.dword	$str$2
	.align		8
        /*0020*/ 	.dword	$str$3


//--------------------- .text._Z28unique_gid_calculation_2d_2dPi --------------------------
	.section	.text._Z28unique_gid_calculation_2d_2dPi,"ax",@progbits
	.align	128
        .global         _Z28unique_gid_calculation_2d_2dPi
        .type           _Z28unique_gid_calculation_2d_2dPi,@function
        .size           _Z28unique_gid_calculation_2d_2dPi,(.L_x_8 - _Z28unique_gid_calculation_2d_2dPi)
        .other          _Z28unique_gid_calculation_2d_2dPi,@"STO_CUDA_ENTRY STV_DEFAULT"
_Z28unique_gid_calculation_2d_2dPi:
.text._Z28unique_gid_calculation_2d_2dPi:
[----:B------:R-:W0:Y:S01]  /*0000*/  LDC R1, c[0x0][0x37c] ;  /* 0x0000df00ff017b82 */ /* 0x000e220000000800 */
[----:B------:R-:W1:Y:S01]  /*0010*/  S2R R15, SR_CTAID.Y ;  /* 0x00000000000f7919 */ /* 0x000e620000002600 */
[----:B------:R-:W2:Y:S06]  /*0020*/  LDCU UR6, c[0x0][0x2fc] ;  /* 0x00005f80ff0677ac */ /* 0x000eac0008000800 */
[----:B------:R-:W3:Y:S01]  /*0030*/  LDC.64 R8, c[0x0][0x380] ;  /* 0x0000e000ff087b82 */ /* 0x000ee20000000a00 */
[----:B0-----:R-:W-:Y:S01]  /*0040*/  IADD3 R1, PT, PT, R1, -0x18, RZ ;  /* 0xffffffe801017810 */ /* 0x001fe20007ffe0ff */
[----:B------:R-:W1:Y:S01]  /*0050*/  S2R R14, SR_CTAID.X ;  /* 0x00000000000e7919 */ /* 0x000e620000002500 */
[----:B------:R-:W0:Y:S01]  /*0060*/  LDCU UR7, c[0x0][0x360] ;  /* 0x00006c00ff0777ac */ /* 0x000e220008000800 */
[----:B------:R-:W4:Y:S01]  /*0070*/  S2R R13, SR_TID.Y ;  /* 0x00000000000d7919 */ /* 0x000f220000002200 */
[----:B------:R-:W4:Y:S01]  /*0080*/  LDCU UR8, c[0x0][0x364] ;  /* 0x00006c80ff0877ac */ /* 0x000f220008000800 */
[----:B------:R-:W0:Y:S01]  /*0090*/  S2R R12, SR_TID.X ;  /* 0x00000000000c7919 */ /* 0x000e220000002100 */
[----:B------:R-:W1:Y:S01]  /*00a0*/  LDCU UR9, c[0x0][0x370] ;  /* 0x00006e00ff0977ac */ /* 0x000e620008000800 */
[----:B------:R-:W5:Y:S01]  /*00b0*/  LDCU.64 UR4, c[0x0][0x358] ;  /* 0x00006b00ff0477ac */ /* 0x000f620008000a00 */
[----:B-1----:R-:W-:-:S04]  /*00c0*/  IMAD R0, R15, UR9, R14 ;  /* 0x000000090f007c24 */ /* 0x002fc8000f8e020e */
[----:B----4-:R-:W-:Y:S01]  /*00d0*/  IMAD R3, R0, UR8, R13 ;  /* 0x0000000800037c24 */ /* 0x010fe2000f8e020d */
[----:B------:R-:W-:Y:S01]  /*00e0*/  MOV R0, 0x0 ;  /* 0x0000000000007802 */ /* 0x000fe20000000f00 */
[----:B------:R1:W-:Y:S01]  /*00f0*/  STL.64 [R1], R14 ;  /* 0x0000000e01007387 */ /* 0x0003e20000100a00 */
[----:B------:R-:W4:Y:S01]  /*0100*/  LDCU.64 UR8, c[0x4][0x20] ;  /* 0x01000400ff0877ac */ /* 0x000f220008000a00 */
[----:B0-----:R-:W-:-:S04]  /*0110*/  IMAD R2, R3, UR7, R12 ;  /* 0x0000000703027c24 */ /* 0x001fc8000f8e020c */
[----:B---3--:R-:W-:-:S05]  /*0120*/  IMAD.WIDE R8, R2, 0x4, R8 ;  /* 0x0000000402087825 */ /* 0x008fca00078e0208 */
[----:B-----5:R-:W3:Y:S01]  /*0130*/  LDG.E R3, desc[UR4][R8.64] ;  /* 0x0000000408037981 */ /* 0x020ee2000c1e1900 */
[----:B------:R-:W0:Y:S01]  /*0140*/  LDCU UR4, c[0x0][0x2f8] ;  /* 0x00005f00ff0477ac */ /* 0x000e220008000800 */
[----:B------:R1:W1:Y:S02]  /*0150*/  LDC.64 R10, c[0x4][R0] ;  /* 0x01000000000a7b82 */ /* 0x0002640000000a00 */
[----:B------:R0:W-:Y:S01]  /*0160*/  STL.64 [R1+0x8], R12 ;  /* 0x0000080c01007387 */ /* 0x0001e20000100a00 */
[----:B----4-:R-:W-:Y:S02]  /*0170*/  MOV R4, UR8 ;  /* 0x0000000800047c02 */ /* 0x010fe40008000f00 */
[----:B------:R-:W-:Y:S02]  /*0180*/  MOV R5, UR9 ;  /* 0x0000000900057c02 */ /* 0x000fe40008000f00 */
[----:B0-----:R-:W-:-:S04]  /*0190*/  IADD3 R6, P0, PT, R1, UR4, RZ ;  /* 0x0000000401067c10 */ /* 0x001fc8000ff1e0ff */
[----:B--2---:R-:W-:Y:S01]  /*01a0*/  IADD3.X R7, PT, PT, RZ, UR6, RZ, P0, !PT ;  /* 0x00000006ff077c10 */ /* 0x004fe200087fe4ff */
[----:B-1-3--:R0:W-:Y:S08]  /*01b0*/  STL.64 [R1+0x10], R2 ;  /* 0x0000100201007387 */ /* 0x00a1f00000100a00 */
[----:B------:R-:W-:-:S07]  /*01c0*/  LEPC R20, `(.L_x_0) ;  /* 0x000000001014794e */ /* 0x000fce0000000000 */
[----:B0-----:R-:W-:Y:S05]  /*01d0*/  CALL.ABS.NOINC R10 ;  /* 0x000000000a007343 */ /* 0x001fea0003c00000 */
.L_x_0:
[----:B------:R-:W-:Y:S05]  /*01e0*/  EXIT ;  /* 0x000000000000794d */ /* 0x000fea0003800000 */
.L_x_1:
[----:B------:R-:W-:-:S00]  /*01f0*/  BRA `(.L_x_1) ;  /* 0xfffffffc00fc7947 */ /* 0x000fc0000383ffff */
[----:B------:R-:W-:-:S00]  /*0200*/  NOP ;  /* 0x0000000000007918 */ /* 0x000fc00000000000 */
[----:B------:R-:W-:-:S00]  /*0210*/  NOP ;  /* 0x0000000000007918 */ /* 0x000fc00000000000 */
[----:B------:R-:W-:-:S00]  /*0220*/  NOP ;  /* 0x0000000000007918 */ /* 0x000fc00000000000 */
[----:B------:R-:W-:-:S00]  /*0230*/  NOP ;  /* 0x0000000000007918 */ /* 0x000fc00000000000 */
[----:B------:R-:W-:-:S00]  /*0240*/  NOP ;  /* 0x0000000000007918 */ /* 0x000fc00000000000 */
[----:B------:R-:W-:-:S00]  /*0250*/  NOP ;  /* 0x0000000000007918 */ /* 0x000fc00000000000 */
[----:B------:R-:W-:-:S00]  /*0260*/  NOP ;  /* 0x0000000000007918 */ /* 0x000fc00000000000 */
[----:B------:R-:W-:-:S00]  /*0270*/  NOP ;  /* 0x0000000000007918 */ /* 0x000fc00000000000 */
.L_x_8:


//--------------------- .text._Z25unique_gid_calculation_2dPi --------------------------
	.section	.text._Z25unique_gid_calculation_2dPi,"ax",@progbits
	.align	128
        .global         _Z25unique_gid_calculation_2dPi
        .type           _Z25unique_gid_calculation_2dPi,@function
        .size           _Z25unique_gid_calculation_2dPi,(.L_x_9 - _Z25unique_gid_calculation_2dPi)
        .other          _Z25unique_gid_calculation_2dPi,@"STO_CUDA_ENTRY STV_DEFAULT"
_Z25unique_gid_calculation_2dPi:
.text._Z25unique_gid_calculation_2dPi:
[----:B------:R-:W0:Y:S01]  /*0000*/  LDC R1, c[0x0][0x37c] ;  /* 0x0000df00ff017b82 */ /* 0x000e220000000800 */
[----:B------:R-:W1:Y:S01]  /*0010*/  S2R R13, SR_CTAID.Y ;  /* 0x00000000000d7919 */ /* 0x000e620000002600 */
[----:B------:R-:W2:Y:S06]  /*0020*/  LDCU UR6, c[0x0][0x2fc] ;  /* 0x00005f80ff0677ac */ /* 0x000eac0008000800 */
[----:B------:R-:W3:Y:S01]  /*0030*/  LDC.64 R2, c[0x0][0x380] ;  /* 0x0000e000ff027b82 */ /* 0x000ee20000000a00 */
[----:B0-----:R-:W-:Y:S01]  /*0040*/  VIADD R1, R1, 0xffffffe8 ;  /* 0xffffffe801017836 */ /* 0x001fe20000000000 */
[----:B------:R-:W1:Y:S01]  /*0050*/  S2R R12, SR_CTAID.X ;  /* 0x00000000000c7919 */ /* 0x000e620000002500 */
[----:B------:R-:W1:Y:S01]  /*0060*/  LDCU UR7, c[0x0][0x370] ;  /* 0x00006e00ff0777ac */ /* 0x000e620008000800 */
[----:B------:R-:W0:Y:S01]  /*0070*/  S2R R10, SR_TID.X ;  /* 0x00000000000a7919 */ /* 0x000e220000002100 */
[----:B------:R-:W0:Y:S01]  /*0080*/  LDCU UR8, c[0x0][0x360] ;  /* 0x00006c00ff0877ac */ /* 0x000e220008000800 */
[----:B------:R-:W4:Y:S01]  /*0090*/  LDCU.64 UR4, c[0x0][0x358] ;  /* 0x00006b00ff0477ac */ /* 0x000f220008000a00 */
[----:B-1----:R-:W-:-:S04]  /*00a0*/  IMAD R11, R13, UR7, R12 ;  /* 0x000000070d0b7c24 */ /* 0x002fc8000f8e020c */
[----:B0-----:R-:W-:Y:S01]  /*00b0*/  IMAD R11, R11, UR8, R10 ;  /* 0x000000080b0b7c24 */ /* 0x001fe2000f8e020a */
[----:B------:R-:W-:Y:S01]  /*00c0*/  MOV R0, 0x0 ;  /* 0x0000000000007802 */ /* 0x000fe20000000f00 */
[----:B------:R0:W-:Y:S01]  /*00d0*/  STL.64 [R1], R12 ;  /* 0x0000000c01007387 */ /* 0x0001e20000100a00 */
[----:B------:R-:W1:Y:S01]  /*00e0*/  LDCU.64 UR8, c[0x4][0x18] ;  /* 0x01000300ff0877ac */ /* 0x000e620008000a00 */
[----:B---3--:R-:W-:-:S06]  /*00f0*/  IMAD.WIDE R2, R11, 0x4, R2 ;  /* 0x000000040b027825 */ /* 0x008fcc00078e0202 */
[----:B----4-:R-:W3:Y:S01]  /*0100*/  LDG.E R2, desc[UR4][R2.64] ;  /* 0x0000000402027981 */ /* 0x010ee2000c1e1900 */
[----:B------:R-:W4:Y:S01]  /*0110*/  LDCU UR4, c[0x0][0x2f8] ;  /* 0x00005f00ff0477ac */ /* 0x000f220008000800 */
[----:B------:R0:W0:Y:S02]  /*0120*/  LDC.64 R8, c[0x4][R0] ;  /* 0x0100000000087b82 */ /* 0x0000240000000a00 */
[----:B------:R0:W-:Y:S01]  /*0130*/  STL.64 [R1+0x8], R10 ;  /* 0x0000080a01007387 */ /* 0x0001e20000100a00 */
[----:B-1----:R-:W-:Y:S01]  /*0140*/  IMAD.U32 R4, RZ, RZ, UR8 ;  /* 0x00000008ff047e24 */ /* 0x002fe2000f8e00ff */
[----:B------:R-:W-:Y:S02]  /*0150*/  MOV R5, UR9 ;  /* 0x0000000900057c02 */ /* 0x000fe40008000f00 */
[----:B----4-:R-:W-:-:S04]  /*0160*/  IADD3 R6, P0, PT, R1, UR4, RZ ;  /* 0x0000000401067c10 */ /* 0x010fc8000ff1e0ff */
[----:B--2---:R-:W-:Y:S01]  /*0170*/  IADD3.X R7, PT, PT, RZ, UR6, RZ, P0, !PT ;  /* 0x00000006ff077c10 */ /* 0x004fe200087fe4ff */
[----:B0--3--:R1:W-:Y:S08]  /*0180*/  STL [R1+0x10], R2 ;  /* 0x0000100201007387 */ /* 0x0093f00000100800 */
[----:B------:R-:W-:-:S07]  /*0190*/  LEPC R20, `(.L_x_2) ;  /* 0x000000001014794e */ /* 0x000fce0000000000 */
[----:B-1----:R-:W-:Y:S05]  /*01a0*/  CALL.ABS.NOINC R8 ;  /* 0x0000000008007343 */ /* 0x002fea0003c00000 */
.L_x_2:
[----:B------:R-:W-:Y:S05]  /*01b0*/  EXIT ;  /* 0x000000000000794d */ /* 0x000fea0003800000 */
.L_x_3:
        /* <DEDUP_REMOVED lines=12> */
.L_x_9:


//--------------------- .text._Z22unqiue_gid_calculationPi --------------------------
	.section	.text._Z22unqiue_gid_calculationPi,"ax",@progbits
	.align	128
        .global         _Z22unqiue_gid_calculationPi
        .type           _Z22unqiue_gid_calculationPi,@function
        .size           _Z22unqiue_gid_calculationPi,(.L_x_10 - _Z22unqiue_gid_calculationPi)
        .other          _Z22unqiue_gid_calculationPi,@"STO_CUDA_ENTRY STV_DEFAULT"
_Z22unqiue_gid_calculationPi:
.text._Z22unqiue_gid_calculationPi:
[----:B------:R-:W0:Y:S01]  /*0000*/  LDC R1, c[0x0][0x37c] ;  /* 0x0000df00ff017b82 */ /* 0x000e220000000800 */
[----:B------:R-:W1:Y:S07]  /*0010*/  S2R R13, SR_TID.X ;  /* 0x00000000000d7919 */ /* 0x000e6e0000002100 */
[----:B------:R-:W2:Y:S01]  /*0020*/  LDC.64 R2, c[0x0][0x380] ;  /* 0x0000e000ff027b82 */ /* 0x000ea20000000a00 */
[----:B------:R-:W3:Y:S01]  /*0030*/  LDCU UR6, c[0x0][0x2fc] ;  /* 0x00005f80ff0677ac */ /* 0x000ee20008000800 */
[----:B0-----:R-:W-:Y:S01]  /*0040*/  VIADD R1, R1, 0xfffffff0 ;  /* 0xfffffff001017836 */ /* 0x001fe20000000000 */
[----:B------:R-:W1:Y:S01]  /*0050*/  S2R R12, SR_CTAID.X ;  /* 0x00000000000c7919 */ /* 0x000e620000002500 */
[----:B------:R-:W1:Y:S01]  /*0060*/  LDCU UR7, c[0x0][0x360] ;  /* 0x00006c00ff0777ac */ /* 0x000e620008000800 */
[----:B------:R-:W0:Y:S01]  /*0070*/  LDCU.64 UR4, c[0x0][0x358] ;  /* 0x00006b00ff0477ac */ /* 0x000e220008000a00 */
[----:B------:R-:W-:Y:S01]  /*0080*/  MOV R0, 0x0 ;  /* 0x0000000000007802 */ /* 0x000fe20000000f00 */
[----:B------:R-:W4:Y:S01]  /*0090*/  LDCU.64 UR8, c[0x4][0x10] ;  /* 0x01000200ff0877ac */ /* 0x000f220008000a00 */
[----:B-1----:R-:W-:-:S04]  /*00a0*/  IMAD R14, R12, UR7, R13 ;  /* 0x000000070c0e7c24 */ /* 0x002fc8000f8e020d */
[----:B--2---:R-:W-:-:S05]  /*00b0*/  IMAD.WIDE R2, R14, 0x4, R2 ;  /* 0x000000040e027825 */ /* 0x004fca00078e0202 */
[----:B0-----:R-:W2:Y:S01]  /*00c0*/  LDG.E R15, desc[UR4][R2.64] ;  /* 0x00000004020f7981 */ /* 0x001ea2000c1e1900 */
[----:B------:R-:W0:Y:S01]  /*00d0*/  LDCU UR4, c[0x0][0x2f8] ;  /* 0x00005f00ff0477ac */ /* 0x000e220008000800 */
[----:B------:R1:W1:Y:S01]  /*00e0*/  LDC.64 R8, c[0x4][R0] ;  /* 0x0100000000087b82 */ /* 0x0002620000000a00 */
[----:B----4-:R-:W-:Y:S01]  /*00f0*/  IMAD.U32 R4, RZ, RZ, UR8 ;  /* 0x00000008ff047e24 */ /* 0x010fe2000f8e00ff */
[----:B------:R-:W-:Y:S02]  /*0100*/  MOV R5, UR9 ;  /* 0x0000000900057c02 */ /* 0x000fe40008000f00 */
[----:B0-----:R-:W-:-:S04]  /*0110*/  IADD3 R6, P0, PT, R1, UR4, RZ ;  /* 0x0000000401067c10 */ /* 0x001fc8000ff1e0ff */
[----:B---3--:R-:W-:Y:S01]  /*0120*/  IADD3.X R7, PT, PT, RZ, UR6, RZ, P0, !PT ;  /* 0x00000006ff077c10 */ /* 0x008fe200087fe4ff */
[----:B-12---:R0:W-:Y:S08]  /*0130*/  STL.128 [R1], R12 ;  /* 0x0000000c01007387 */ /* 0x0061f00000100c00 */
[----:B------:R-:W-:-:S07]  /*0140*/  LEPC R20, `(.L_x_4) ;  /* 0x000000001014794e */ /* 0x000fce0000000000 */
[----:B0-----:R-:W-:Y:S05]  /*0150*/  CALL.ABS.NOINC R8 ;  /* 0x0000000008007343 */ /* 0x001fea0003c00000 */
.L_x_4:
[----:B------:R-:W-:Y:S05]  /*0160*/  EXIT ;  /* 0x000000000000794d */ /* 0x000fea0003800000 */
.L_x_5:
        /* <DEDUP_REMOVED lines=9> */
.L_x_10:


//--------------------- .text._Z25unqiue_idx_calc_threadIdxPi --------------------------
	.section	.text._Z25unqiue_idx_calc_threadIdxPi,"ax",@progbits
	.align	128
        .global         _Z25unqiue_idx_calc_threadIdxPi
        .type           _Z25unqiue_idx_calc_threadIdxPi,@function
        .size           _Z25unqiue_idx_calc_threadIdxPi,(.L_x_11 - _Z25unqiue_idx_calc_threadIdxPi)
        .other          _Z25unqiue_idx_calc_threadIdxPi,@"STO_CUDA_ENTRY STV_DEFAULT"
_Z25unqiue_idx_calc_threadIdxPi:
.text._Z25unqiue_idx_calc_threadIdxPi:
[----:B------:R-:W0:Y:S01]  /*0000*/  LDC R1, c[0x0][0x37c] ;  /* 0x0000df00ff017b82 */ /* 0x000e220000000800 */
[----:B------:R-:W1:Y:S07]  /*0010*/  S2R R10, SR_TID.X ;  /* 0x00000000000a7919 */ /* 0x000e6e0000002100 */
[----:B------:R-:W1:Y:S01]  /*0020*/  LDC.64 R2, c[0x0][0x380] ;  /* 0x0000e000ff027b82 */ /* 0x000e620000000a00 */
[----:B------:R-:W2:Y:S01]  /*0030*/  LDCU.64 UR4, c[0x0][0x358] ;  /* 0x00006b00ff0477ac */ /* 0x000ea20008000a00 */
[----:B0-----:R-:W-:Y:S01]  /*0040*/  VIADD R1, R1, 0xfffffff8 ;  /* 0xfffffff801017836 */ /* 0x001fe20000000000 */
[----:B------:R-:W0:Y:S01]  /*0050*/  LDCU.64 UR6, c[0x4][0x8] ;  /* 0x01000100ff0677ac */ /* 0x000e220008000a00 */
[----:B-1----:R-:W-:-:S05]  /*0060*/  IMAD.WIDE.U32 R2, R10, 0x4, R2 ;  /* 0x000000040a027825 */ /* 0x002fca00078e0002 */
[----:B--2---:R-:W2:Y:S01]  /*0070*/  LDG.E R11, desc[UR4][R2.64] ;  /* 0x00000004020b7981 */ /* 0x004ea2000c1e1900 */
[----:B------:R-:W-:Y:S01]  /*0080*/  MOV R0, 0x0 ;  /* 0x0000000000007802 */ /* 0x000fe20000000f00 */
[----:B------:R-:W1:Y:S01]  /*0090*/  LDCU UR4, c[0x0][0x2f8] ;  /* 0x00005f00ff0477ac */ /* 0x000e620008000800 */
[----:B0-----:R-:W-:Y:S01]  /*00a0*/  IMAD.U32 R4, RZ, RZ, UR6 ;  /* 0x00000006ff047e24 */ /* 0x001fe2000f8e00ff */
[----:B------:R-:W-:Y:S01]  /*00b0*/  MOV R5, UR7 ;  /* 0x0000000700057c02 */ /* 0x000fe20008000f00 */
[----:B------:R0:W3:Y:S01]  /*00c0*/  LDC.64 R8, c[0x4][R0] ;  /* 0x0100000000087b82 */ /* 0x0000e20000000a00 */
[----:B------:R-:W4:Y:S01]  /*00d0*/  LDCU UR5, c[0x0][0x2fc] ;  /* 0x00005f80ff0577ac */ /* 0x000f220008000800 */
[----:B-1----:R-:W-:-:S05]  /*00e0*/  IADD3 R6, P0, PT, R1, UR4, RZ ;  /* 0x0000000401067c10 */ /* 0x002fca000ff1e0ff */
[----:B----4-:R-:W-:Y:S01]  /*00f0*/  IMAD.X R7, RZ, RZ, UR5, P0 ;  /* 0x00000005ff077e24 */ /* 0x010fe200080e06ff */
[----:B--23--:R0:W-:Y:S07]  /*0100*/  STL.64 [R1], R10 ;  /* 0x0000000a01007387 */ /* 0x00c1ee0000100a00 */
[----:B------:R-:W-:-:S07]  /*0110*/  LEPC R20, `(.L_x_6) ;  /* 0x000000001014794e */ /* 0x000fce0000000000 */
[----:B0-----:R-:W-:Y:S05]  /*0120*/  CALL.ABS.NOINC R8 ;  /* 0x0000000008007343 */ /* 0x001fea0003c00000 */
.L_x_6:
[----:B------:R-:W-:Y:S05]  /*0130*/  EXIT ;  /* 0x000000000000794d */ /* 0x000fea0003800000 */
.L_x_7:
        /* <DEDUP_REMOVED lines=12> */
.L_x_11:


//--------------------- .nv.global.init           --------------------------
	.section	.nv.global.init,"aw",@progbits
.nv.global.init:
	.type		$str,@object
	.size		$str,($str$1 - $str)
$str:
        /*0000*/ 	.byte	0x74, 0x68, 0x72, 0x65, 0x61, 0x64, 0x49, 0x64, 0x78, 0x3a, 0x20, 0x25, 0x64, 0x2c, 0x20, 0x76
        /*0010*/ 	.byte	0x61, 0x6c, 0x75, 0x65, 0x3a, 0x20, 0x25, 0x64, 0x0a, 0x00
	.type		$str$1,@object
	.size		$str$1,($str$2 - $str$1)
$str$1:
        /*001a*/ 	.byte	0x62, 0x6c, 0x6f, 0x63, 0x6b, 0x49, 0x64, 0x78, 0x2e, 0x78, 0x3a, 0x20, 0x25, 0x64, 0x2c, 0x20
        /*002a*/ 	.byte	0x74, 0x68, 0x72, 0x65, 0x61, 0x64, 0x49, 0x64, 0x78, 0x2e, 0x78, 0x3a, 0x20, 0x25, 0x64, 0x2c
        /*003a*/ 	.byte	0x20, 0x67, 0x69, 0x64, 0x3a, 0x20, 0x25, 0x64, 0x2c, 0x20, 0x76, 0x61, 0x6c, 0x75, 0x65, 0x3a
        /*004a*/ 	.byte	0x20, 0x25, 0x64, 0x0a, 0x00
	.type		$str$2,@object
	.size		$str$2,($str$3 - $str$2)
$str$2:
        /*004f*/ 	.byte	0x62, 0x6c, 0x6f, 0x63, 0x6b, 0x49, 0x64, 0x78, 0x2e, 0x78, 0x3a, 0x20, 0x25, 0x64, 0x2c, 0x20
        /*005f*/ 	.byte	0x62, 0x6c, 0x6f, 0x63, 0x6b, 0x49, 0x64, 0x78, 0x2e, 0x79, 0x3a, 0x20, 0x25, 0x64, 0x2c, 0x20
        /*006f*/ 	.byte	0x74, 0x68, 0x72, 0x65, 0x61, 0x64, 0x49, 0x64, 0x78, 0x2e, 0x78, 0x3a, 0x20, 0x25, 0x64, 0x2c
        /*007f*/ 	.byte	0x20, 0x67, 0x69, 0x64, 0x3a, 0x20, 0x25, 0x64, 0x2c, 0x20, 0x76, 0x61, 0x6c, 0x75, 0x65, 0x3a
        /*008f*/ 	.byte	0x20, 0x25, 0x64, 0x0a, 0x00
	.type		$str$3,@object
	.size		$str$3,(.L_3 - $str$3)
$str$3:
        /*0094*/ 	.byte	0x62, 0x6c, 0x6f, 0x63, 0x6b, 0x49, 0x64, 0x78, 0x2e, 0x78, 0x3a, 0x20, 0x25, 0x64, 0x2c, 0x20
        /*00a4*/ 	.byte	0x62, 0x6c, 0x6f, 0x63, 0x6b, 0x49, 0x64, 0x78, 0x2e, 0x79, 0x3a, 0x20, 0x25, 0x64, 0x2c, 0x20
        /*00b4*/ 	.byte	0x74, 0x68, 0x72, 0x65, 0x61, 0x64, 0x49, 0x64, 0x78, 0x2e, 0x78, 0x3a, 0x20, 0x25, 0x64, 0x2c
        /*00c4*/ 	.byte	0x20, 0x74, 0x68, 0x72, 0x65, 0x61, 0x64, 0x49, 0x64, 0x78, 0x2e, 0x79, 0x3a, 0x20, 0x25, 0x64
        /*00d4*/ 	.byte	0x2c, 0x20, 0x67, 0x69, 0x64, 0x3a, 0x20, 0x25, 0x64, 0x2c, 0x20, 0x76, 0x61, 0x6c, 0x75, 0x65
        /*00e4*/ 	.byte	0x3a, 0x20, 0x25, 0x64, 0x0a, 0x00
.L_3:


//--------------------- .nv.shared.reserved.0     --------------------------
	.section	.nv.shared.reserved.0,"aw",@nobits
	.weak		__nv_reservedSMEM_offset_0_alias
	.size		__nv_reservedSMEM_offset_0_alias, 0, 64
	.other		__nv_reservedSMEM_offset_0_alias,@"STO_CUDA_RESERVED_SHARED STV_DEFAULT"
__nv_reservedSMEM_offset_0_alias:
	.zero		0
	.zero		64


//--------------------- .nv.constant0._Z28unique_gid_calculation_2d_2dPi --------------------------
	.section	.nv.constant0._Z28unique_gid_calculation_2d_2dPi,"a",@progbits
	.sectionflags	@""
	.align	4
.nv.constant0._Z28unique_gid_calculation_2d_2dPi:
	.zero		904


//--------------------- .nv.constant0._Z25unique_gid_calculation_2dPi --------------------------
	.section	.nv.constant0._Z25unique_gid_calculation_2dPi,"a",@progbits
	.sectionflags	@""
	.align	4
.nv.constant0._Z25unique_gid_calculation_2dPi:
	.zero		904


//--------------------- .nv.constant0._Z22unqiue_gid_calculationPi --------------------------
	.section	.nv.constant0._Z22unqiue_gid_calculationPi,"a",@progbits
	.sectionflags	@""
	.align	4
.nv.constant0._Z22unqiue_gid_calculationPi:
	.zero		904


//--------------------- .nv.constant0._Z25unqiue_idx_calc_threadIdxPi --------------------------
	.section	.nv.constant0._Z25unqiue_idx_calc_threadIdxPi,"a",@progbits
	.sectionflags	@""
	.align	4
.nv.constant0._Z25unqiue_idx_calc_threadIdxPi:
	.zero		904


//--------------------- SYMBOLS --------------------------

	.type		.nv.reservedSmem.offset0,@object
	.size		.nv.reservedSmem.offset0,0x4
	.type		vprintf,@function
